//
// Generated by NVIDIA NVVM Compiler
//
// Compiler Build ID: CL-36424714
// Cuda compilation tools, release 13.0, V13.0.88
// Based on NVVM 20.0.0
//

.version 9.0
.target sm_100
.address_size 64

	// .globl	_Z17pairwise_distanceP5PointPf

.visible .entry _Z17pairwise_distanceP5PointPf(
	.param .u64 .ptr .align 1 _Z17pairwise_distanceP5PointPf_param_0,
	.param .u64 .ptr .align 1 _Z17pairwise_distanceP5PointPf_param_1
)
{
	.reg .pred 	%p<2>;
	.reg .b16 	%rs<6>;
	.reg .b32 	%r<9>;
	.reg .b32 	%f<13>;
	.reg .b64 	%rd<11>;

	ld.param.u64 	%rd1, [_Z17pairwise_distanceP5PointPf_param_0];
	ld.param.u64 	%rd2, [_Z17pairwise_distanceP5PointPf_param_1];
	mov.u32 	%r2, %ctaid.x;
	mov.u32 	%r3, %ntid.x;
	mov.u32 	%r4, %tid.x;
	mad.lo.s32 	%r1, %r2, %r3, %r4;
	setp.gt.u32 	%p1, %r1, 8;
	@%p1 bra 	$L__BB0_2;
	cvta.to.global.u64 	%rd3, %rd1;
	cvta.to.global.u64 	%rd4, %rd2;
	cvt.rn.f32.u32 	%f1, %r1;
	div.rn.f32 	%f2, %f1, 0f40400000;
	cvt.rmi.f32.f32 	%f3, %f2;
	cvt.rzi.u32.f32 	%r5, %f3;
	cvt.u16.u32 	%rs1, %r1;
	mul.lo.s16 	%rs2, %rs1, 171;
	shr.u16 	%rs3, %rs2, 9;
	mul.lo.s16 	%rs4, %rs3, 3;
	sub.s16 	%rs5, %rs1, %rs4;
	cvt.u32.u16 	%r6, %rs5;
	and.b32  	%r7, %r6, 255;
	mul.wide.u32 	%rd5, %r5, 8;
	add.s64 	%rd6, %rd3, %rd5;
	ld.global.f32 	%f4, [%rd6];
	mul.wide.u32 	%rd7, %r7, 8;
	add.s64 	%rd8, %rd3, %rd7;
	ld.global.f32 	%f5, [%rd8];
	ld.global.f32 	%f6, [%rd6+4];
	ld.global.f32 	%f7, [%rd8+4];
	sub.f32 	%f8, %f4, %f5;
	sub.f32 	%f9, %f6, %f7;
	mul.f32 	%f10, %f9, %f9;
	fma.rn.f32 	%f11, %f8, %f8, %f10;
	sqrt.rn.f32 	%f12, %f11;
	mad.lo.s32 	%r8, %r5, 3, %r7;
	mul.wide.u32 	%rd9, %r8, 4;
	add.s64 	%rd10, %rd4, %rd9;
	st.global.f32 	[%rd10], %f12;
$L__BB0_2:
	ret;

}


// ===== COMPILED SASS (sm_100) =====

	.target	sm_100

	.elftype	@"ET_EXEC"


//--------------------- .note.nv.tkinfo           --------------------------
	.section	.note.nv.tkinfo,"",@"SHT_NOTE"
	.sectionflags	@"SHF_NOTE_NV_TKINFO"
	.tkinfo
        /*0018*/ 	.word	0x00000002
        /*0030*/ 	.string	""
        /*0030*/ 	.string	"ptxas"
        /*0030*/ 	.string	"Cuda compilation tools, release 13.0, V13.0.88"
        /*0030*/ 	.string	"Build cuda_13.0.r13.0/compiler.36424714_0"
        /*0030*/ 	.string	"-arch sm_100 -m 64 "



//--------------------- .note.nv.cuinfo           --------------------------
	.section	.note.nv.cuinfo,"",@"SHT_NOTE"
	.sectionflags	@"SHF_NOTE_NV_CUINFO"
        /*0018*/ 	.short	0x0002
        /*001a*/ 	.short	0x0064
        /*001c*/ 	.short	0x0082
	.zero		2


//--------------------- .nv.info                  --------------------------
	.section	.nv.info,"",@"SHT_CUDA_INFO"
	.align	4


	//----- nvinfo : EIATTR_REGCOUNT
	.align		4
        /*0000*/ 	.byte	0x04, 0x2f
        /*0002*/ 	.short	(.L_1 - .L_0)
	.align		4
.L_0:
        /*0004*/ 	.word	index@(_Z17pairwise_distanceP5PointPf)
        /*0008*/ 	.word	0x0000000e


	//----- nvinfo : EIATTR_FRAME_SIZE
	.align		4
.L_1:
        /*000c*/ 	.byte	0x04, 0x11
        /*000e*/ 	.short	(.L_3 - .L_2)
	.align		4
.L_2:
        /*0010*/ 	.word	index@($__internal_1_$__cuda_sm3x_div_rn_noftz_f32_slowpath)
        /*0014*/ 	.word	0x00000000


	//----- nvinfo : EIATTR_FRAME_SIZE
	.align		4
.L_3:
        /*0018*/ 	.byte	0x04, 0x11
        /*001a*/ 	.short	(.L_5 - .L_4)
	.align		4
.L_4:
        /*001c*/ 	.word	index@($__internal_0_$__cuda_sm20_sqrt_rn_f32_slowpath)
        /*0020*/ 	.word	0x00000000


	//----- nvinfo : EIATTR_FRAME_SIZE
	.align		4
.L_5:
        /*0024*/ 	.byte	0x04, 0x11
        /*0026*/ 	.short	(.L_7 - .L_6)
	.align		4
.L_6:
        /*0028*/ 	.word	index@(_Z17pairwise_distanceP5PointPf)
        /*002c*/ 	.word	0x00000000


	//----- nvinfo : EIATTR_MIN_STACK_SIZE
	.align		4
.L_7:
        /*0030*/ 	.byte	0x04, 0x12
        /*0032*/ 	.short	(.L_9 - .L_8)
	.align		4
.L_8:
        /*0034*/ 	.word	index@(_Z17pairwise_distanceP5PointPf)
        /*0038*/ 	.word	0x00000000
.L_9:


//--------------------- .nv.compat                --------------------------
	.section	.nv.compat,"",@"SHT_CUDA_COMPAT_INFO"
	.align	4
        /*0000*/ 	.byte	0x02, 0x09, 0x00, 0x00, 0x02, 0x02, 0x01, 0x00, 0x02, 0x05, 0x05, 0x00, 0x03, 0x07, 0x01, 0x01
        /*0010*/ 	.byte	0x02, 0x03, 0x00, 0x00, 0x02, 0x06, 0x01, 0x00, 0x04, 0x0b, 0x08, 0x00, 0x01, 0x00, 0x00, 0x00
        /*0020*/ 	.byte	0x00, 0x00, 0x00, 0x00


//--------------------- .nv.info._Z17pairwise_distanceP5PointPf --------------------------
	.section	.nv.info._Z17pairwise_distanceP5PointPf,"",@"SHT_CUDA_INFO"
	.sectionflags	@""
	.align	4


	//----- nvinfo : EIATTR_CUDA_API_VERSION
	.align		4
        /*0000*/ 	.byte	0x04, 0x37
        /*0002*/ 	.short	(.L_11 - .L_10)
.L_10:
        /*0004*/ 	.word	0x00000082


	//----- nvinfo : EIATTR_KPARAM_INFO
	.align		4
.L_11:
        /*0008*/ 	.byte	0x04, 0x17
        /*000a*/ 	.short	(.L_13 - .L_12)
.L_12:
        /*000c*/ 	.word	0x00000000
        /*0010*/ 	.short	0x0001
        /*0012*/ 	.short	0x0008
        /*0014*/ 	.byte	0x00, 0xf5, 0x21, 0x00


	//----- nvinfo : EIATTR_KPARAM_INFO
	.align		4
.L_13:
        /*0018*/ 	.byte	0x04, 0x17
        /*001a*/ 	.short	(.L_15 - .L_14)
.L_14:
        /*001c*/ 	.word	0x00000000
        /*0020*/ 	.short	0x0000
        /*0022*/ 	.short	0x0000
        /*0024*/ 	.byte	0x00, 0xf5, 0x21, 0x00


	//----- nvinfo : EIATTR_SPARSE_MMA_MASK
	.align		4
.L_15:
        /*0028*/ 	.byte	0x03, 0x50
        /*002a*/ 	.short	0x0000


	//----- nvinfo : EIATTR_MAXREG_COUNT
	.align		4
        /*002c*/ 	.byte	0x03, 0x1b
        /*002e*/ 	.short	0x00ff


	//----- nvinfo : EIATTR_MERCURY_ISA_VERSION
	.align		4
        /*0030*/ 	.byte	0x03, 0x5f
        /*0032*/ 	.short	0x0101


	//----- nvinfo : EIATTR_VRC_CTA_INIT_COUNT
	.align		4
        /*0034*/ 	.byte	0x02, 0x4a
	.zero		1
	.zero		1


	//----- nvinfo : EIATTR_EXIT_INSTR_OFFSETS
	.align		4
        /*0038*/ 	.byte	0x04, 0x1c
        /*003a*/ 	.short	(.L_17 - .L_16)


	//   ....[0]....
.L_16:
        /*003c*/ 	.word	0x00000060


	//   ....[1]....
        /*0040*/ 	.word	0x000003e0


	//----- nvinfo : EIATTR_CRS_STACK_SIZE
	.align		4
.L_17:
        /*0044*/ 	.byte	0x04, 0x1e
        /*0046*/ 	.short	(.L_19 - .L_18)
.L_18:
        /*0048*/ 	.word	0x00000000


	//----- nvinfo : EIATTR_CBANK_PARAM_SIZE
	.align		4
.L_19:
        /*004c*/ 	.byte	0x03, 0x19
        /*004e*/ 	.short	0x0010


	//----- nvinfo : EIATTR_PARAM_CBANK
	.align		4
        /*0050*/ 	.byte	0x04, 0x0a
        /*0052*/ 	.short	(.L_21 - .L_20)
	.align		4
.L_20:
        /*0054*/ 	.word	index@(.nv.constant0._Z17pairwise_distanceP5PointPf)
        /*0058*/ 	.short	0x0380
        /*005a*/ 	.short	0x0010


	//----- nvinfo : EIATTR_SW_WAR
	.align		4
.L_21:
        /*005c*/ 	.byte	0x04, 0x36
        /*005e*/ 	.short	(.L_23 - .L_22)
.L_22:
        /*0060*/ 	.word	0x00000008
.L_23:


//--------------------- .nv.callgraph             --------------------------
	.section	.nv.callgraph,"",@"SHT_CUDA_CALLGRAPH"
	.align	4
	.sectionentsize	8
	.align		4
        /*0000*/ 	.word	0x00000000
	.align		4
        /*0004*/ 	.word	0xffffffff
	.align		4
        /*0008*/ 	.word	0x00000000
	.align		4
        /*000c*/ 	.word	0xfffffffe
	.align		4
        /*0010*/ 	.word	0x00000000
	.align		4
        /*0014*/ 	.word	0xfffffffd
	.align		4
        /*0018*/ 	.word	0x00000000
	.align		4
        /*001c*/ 	.word	0xfffffffc


//--------------------- .text._Z17pairwise_distanceP5PointPf --------------------------
	.section	.text._Z17pairwise_distanceP5PointPf,"ax",@progbits
	.align	128
        .global         _Z17pairwise_distanceP5PointPf
        .type           _Z17pairwise_distanceP5PointPf,@function
        .size           _Z17pairwise_distanceP5PointPf,(.L_x_20 - _Z17pairwise_distanceP5PointPf)
        .other          _Z17pairwise_distanceP5PointPf,@"STO_CUDA_ENTRY STV_DEFAULT"
_Z17pairwise_distanceP5PointPf:
.text._Z17pairwise_distanceP5PointPf:
[----:B------:R-:W-:Y:S01]  /*0000*/  LDC R1, c[0x0][0x37c] ;  /* 0x0000df00ff017b82 */ /* 0x000fe20000000800 */
[----:B------:R-:W0:Y:S07]  /*0010*/  S2R R0, SR_TID.X ;  /* 0x0000000000007919 */ /* 0x000e2e0000002100 */
[----:B------:R-:W0:Y:S08]  /*0020*/  S2UR UR4, SR_CTAID.X ;  /* 0x00000000000479c3 */ /* 0x000e300000002500 */
[----:B------:R-:W0:Y:S02]  /*0030*/  LDC R3, c[0x0][0x360] ;  /* 0x0000d800ff037b82 */ /* 0x000e240000000800 */
[----:B0-----:R-:W-:-:S05]  /*0040*/  IMAD R3, R3, UR4, R0 ;  /* 0x0000000403037c24 */ /* 0x001fca000f8e0200 */
[----:B------:R-:W-:-:S13]  /*0050*/  ISETP.GT.U32.AND P0, PT, R3, 0x8, PT ;  /* 0x000000080300780c */ /* 0x000fda0003f04070 */
[----:B------:R-:W-:Y:S05]  /*0060*/  @P0 EXIT ;  /* 0x000000000000094d */ /* 0x000fea0003800000 */
[----:B------:R-:W-:Y:S01]  /*0070*/  I2FP.F32.U32 R0, R3 ;  /* 0x0000000300007245 */ /* 0x000fe20000201000 */
[----:B------:R-:W-:Y:S01]  /*0080*/  IMAD.MOV.U32 R5, RZ, RZ, 0x3eaaaaab ;  /* 0x3eaaaaabff057424 */ /* 0x000fe200078e00ff */
[----:B------:R-:W0:Y:S01]  /*0090*/  LDCU.64 UR6, c[0x0][0x358] ;  /* 0x00006b00ff0677ac */ /* 0x000e220008000a00 */
[----:B------:R-:W-:Y:S01]  /*00a0*/  IMAD.MOV.U32 R2, RZ, RZ, 0x40400000 ;  /* 0x40400000ff027424 */ /* 0x000fe200078e00ff */
[----:B------:R-:W1:Y:S01]  /*00b0*/  FCHK P0, R0, 3 ;  /* 0x4040000000007902 */ /* 0x000e620000000000 */
[----:B------:R-:W-:Y:S02]  /*00c0*/  BSSY.RECONVERGENT B1, `(.L_x_0) ;  /* 0x000000a000017945 */ /* 0x000fe40003800200 */
[----:B------:R-:W-:-:S04]  /*00d0*/  FFMA R2, R5, -R2, 1 ;  /* 0x3f80000005027423 */ /* 0x000fc80000000802 */
[----:B------:R-:W-:-:S04]  /*00e0*/  FFMA R5, R2, R5, 0.3333333432674407959 ;  /* 0x3eaaaaab02057423 */ /* 0x000fc80000000005 */
[----:B------:R-:W-:-:S04]  /*00f0*/  FFMA R2, R0, R5, RZ ;  /* 0x0000000500027223 */ /* 0x000fc800000000ff */
[----:B------:R-:W-:-:S04]  /*0100*/  FFMA R4, R2, -3, R0 ;  /* 0xc040000002047823 */ /* 0x000fc80000000000 */
[----:B------:R-:W-:Y:S01]  /*0110*/  FFMA R2, R5, R4, R2 ;  /* 0x0000000405027223 */ /* 0x000fe20000000002 */
[----:B01----:R-:W-:Y:S06]  /*0120*/  @!P0 BRA `(.L_x_1) ;  /* 0x00000000000c8947 */ /* 0x003fec0003800000 */
[----:B------:R-:W-:-:S07]  /*0130*/  MOV R2, 0x150 ;  /* 0x0000015000027802 */ /* 0x000fce0000000f00 */
[----:B------:R-:W-:Y:S05]  /*0140*/  CALL.REL.NOINC `($__internal_1_$__cuda_sm3x_div_rn_noftz_f32_slowpath) ;  /* 0x0000000400087944 */ /* 0x000fea0003c00000 */
[----:B------:R-:W-:-:S07]  /*0150*/  MOV R2, R0 ;  /* 0x0000000000027202 */ /* 0x000fce0000000f00 */
.L_x_1:
[----:B------:R-:W-:Y:S05]  /*0160*/  BSYNC.RECONVERGENT B1 ;  /* 0x0000000000017941 */ /* 0x000fea0003800200 */
.L_x_0:
[----:B------:R-:W-:Y:S01]  /*0170*/  PRMT R0, R3, 0x9910, RZ ;  /* 0x0000991003007816 */ /* 0x000fe200000000ff */
[----:B------:R-:W0:Y:S01]  /*0180*/  LDC.64 R6, c[0x0][0x380] ;  /* 0x0000e000ff067b82 */ /* 0x000e220000000a00 */
[----:B------:R-:W0:Y:S03]  /*0190*/  F2I.U32.FLOOR.NTZ R2, R2 ;  /* 0x0000000200027305 */ /* 0x000e260000207000 */
[----:B------:R-:W-:-:S05]  /*01a0*/  IMAD R0, R0, 0xab, RZ ;  /* 0x000000ab00007824 */ /* 0x000fca00078e02ff */
[----:B------:R-:W-:-:S04]  /*01b0*/  LOP3.LUT R0, R0, 0xffff, RZ, 0xc0, !PT ;  /* 0x0000ffff00007812 */ /* 0x000fc800078ec0ff */
[----:B------:R-:W-:-:S04]  /*01c0*/  SHF.R.U32.HI R0, RZ, 0x9, R0 ;  /* 0x00000009ff007819 */ /* 0x000fc80000011600 */
[----:B------:R-:W-:-:S05]  /*01d0*/  PRMT R0, R0, 0x9910, RZ ;  /* 0x0000991000007816 */ /* 0x000fca00000000ff */
[----:B------:R-:W-:Y:S02]  /*01e0*/  IMAD R0, R0, 0x3, RZ ;  /* 0x0000000300007824 */ /* 0x000fe400078e02ff */
[----:B0-----:R-:W-:-:S04]  /*01f0*/  IMAD.WIDE.U32 R4, R2, 0x8, R6 ;  /* 0x0000000802047825 */ /* 0x001fc800078e0006 */
[----:B------:R-:W-:Y:S01]  /*0200*/  IMAD.MOV R0, RZ, RZ, -R0 ;  /* 0x000000ffff007224 */ /* 0x000fe200078e0a00 */
[----:B------:R-:W2:Y:S04]  /*0210*/  LDG.E R8, desc[UR6][R4.64+0x4] ;  /* 0x0000040604087981 */ /* 0x000ea8000c1e1900 */
[----:B------:R-:W-:-:S05]  /*0220*/  PRMT R0, R0, 0x7710, RZ ;  /* 0x0000771000007816 */ /* 0x000fca00000000ff */
[----:B------:R-:W-:Y:S02]  /*0230*/  IMAD.IADD R3, R3, 0x1, R0 ;  /* 0x0000000103037824 */ /* 0x000fe400078e0200 */
[----:B------:R-:W3:Y:S03]  /*0240*/  LDG.E R0, desc[UR6][R4.64] ;  /* 0x0000000604007981 */ /* 0x000ee6000c1e1900 */
[----:B------:R-:W-:-:S05]  /*0250*/  LOP3.LUT R3, R3, 0xff, RZ, 0xc0, !PT ;  /* 0x000000ff03037812 */ /* 0x000fca00078ec0ff */
[----:B------:R-:W-:-:S05]  /*0260*/  IMAD.WIDE.U32 R6, R3, 0x8, R6 ;  /* 0x0000000803067825 */ /* 0x000fca00078e0006 */
[----:B------:R-:W2:Y:S04]  /*0270*/  LDG.E R11, desc[UR6][R6.64+0x4] ;  /* 0x00000406060b7981 */ /* 0x000ea8000c1e1900 */
[----:B------:R-:W3:Y:S01]  /*0280*/  LDG.E R9, desc[UR6][R6.64] ;  /* 0x0000000606097981 */ /* 0x000ee2000c1e1900 */
[----:B------:R-:W-:Y:S01]  /*0290*/  BSSY.RECONVERGENT B0, `(.L_x_2) ;  /* 0x0000010000007945 */ /* 0x000fe20003800200 */
[----:B--2---:R-:W-:Y:S01]  /*02a0*/  FADD R8, R8, -R11 ;  /* 0x8000000b08087221 */ /* 0x004fe20000000000 */
[----:B---3--:R-:W-:-:S03]  /*02b0*/  FADD R0, R0, -R9 ;  /* 0x8000000900007221 */ /* 0x008fc60000000000 */
[----:B------:R-:W-:-:S04]  /*02c0*/  FMUL R9, R8, R8 ;  /* 0x0000000808097220 */ /* 0x000fc80000400000 */
[----:B------:R-:W-:-:S05]  /*02d0*/  FFMA R8, R0, R0, R9 ;  /* 0x0000000000087223 */ /* 0x000fca0000000009 */
[----:B------:R-:W-:Y:S01]  /*02e0*/  IADD3 R0, PT, PT, R8, -0xd000000, RZ ;  /* 0xf300000008007810 */ /* 0x000fe20007ffe0ff */
[----:B------:R0:W1:Y:S03]  /*02f0*/  MUFU.RSQ R9, R8 ;  /* 0x0000000800097308 */ /* 0x0000660000001400 */
[----:B------:R-:W-:-:S13]  /*0300*/  ISETP.GT.U32.AND P0, PT, R0, 0x727fffff, PT ;  /* 0x727fffff0000780c */ /* 0x000fda0003f04070 */
[----:B0-----:R-:W-:Y:S05]  /*0310*/  @!P0 BRA `(.L_x_3) ;  /* 0x00000000000c8947 */ /* 0x001fea0003800000 */
[----:B-1----:R-:W-:-:S07]  /*0320*/  MOV R9, 0x340 ;  /* 0x0000034000097802 */ /* 0x002fce0000000f00 */
[----:B------:R-:W-:Y:S05]  /*0330*/  CALL.REL.NOINC `($__internal_0_$__cuda_sm20_sqrt_rn_f32_slowpath) ;  /* 0x00000000002c7944 */ /* 0x000fea0003c00000 */
[----:B------:R-:W-:Y:S05]  /*0340*/  BRA `(.L_x_4) ;  /* 0x0000000000107947 */ /* 0x000fea0003800000 */
.L_x_3:
[----:B-1----:R-:W-:Y:S01]  /*0350*/  FMUL.FTZ R7, R8, R9 ;  /* 0x0000000908077220 */ /* 0x002fe20000410000 */
[----:B------:R-:W-:-:S03]  /*0360*/  FMUL.FTZ R4, R9, 0.5 ;  /* 0x3f00000009047820 */ /* 0x000fc60000410000 */
[----:B------:R-:W-:-:S04]  /*0370*/  FFMA R0, -R7, R7, R8 ;  /* 0x0000000707007223 */ /* 0x000fc80000000108 */
[----:B------:R-:W-:-:S07]  /*0380*/  FFMA R7, R0, R4, R7 ;  /* 0x0000000400077223 */ /* 0x000fce0000000007 */
.L_x_4:
[----:B------:R-:W-:Y:S05]  /*0390*/  BSYNC.RECONVERGENT B0 ;  /* 0x0000000000007941 */ /* 0x000fea0003800200 */
.L_x_2:
[----:B------:R-:W0:Y:S01]  /*03a0*/  LDC.64 R4, c[0x0][0x388] ;  /* 0x0000e200ff047b82 */ /* 0x000e220000000a00 */
[----:B------:R-:W-:-:S04]  /*03b0*/  IMAD R3, R2, 0x3, R3 ;  /* 0x0000000302037824 */ /* 0x000fc800078e0203 */
[----:B0-----:R-:W-:-:S05]  /*03c0*/  IMAD.WIDE.U32 R2, R3, 0x4, R4 ;  /* 0x0000000403027825 */ /* 0x001fca00078e0004 */
[----:B------:R-:W-:Y:S01]  /*03d0*/  STG.E desc[UR6][R2.64], R7 ;  /* 0x0000000702007986 */ /* 0x000fe2000c101906 */
[----:B------:R-:W-:Y:S05]  /*03e0*/  EXIT ;  /* 0x000000000000794d */ /* 0x000fea0003800000 */
        .weak           $__internal_0_$__cuda_sm20_sqrt_rn_f32_slowpath
        .type           $__internal_0_$__cuda_sm20_sqrt_rn_f32_slowpath,@function
        .size           $__internal_0_$__cuda_sm20_sqrt_rn_f32_slowpath,($__internal_1_$__cuda_sm3x_div_rn_noftz_f32_slowpath - $__internal_0_$__cuda_sm20_sqrt_rn_f32_slowpath)
$__internal_0_$__cuda_sm20_sqrt_rn_f32_slowpath:
[----:B------:R-:W-:-:S13]  /*03f0*/  LOP3.LUT P0, RZ, R8, 0x7fffffff, RZ, 0xc0, !PT ;  /* 0x7fffffff08ff7812 */ /* 0x000fda000780c0ff */
[----:B------:R-:W-:Y:S01]  /*0400*/  @!P0 IMAD.MOV.U32 R4, RZ, RZ, R8 ;  /* 0x000000ffff048224 */ /* 0x000fe200078e0008 */
[----:B------:R-:W-:Y:S06]  /*0410*/  @!P0 BRA `(.L_x_5) ;  /* 0x0000000000448947 */ /* 0x000fec0003800000 */
[----:B------:R-:W-:Y:S01]  /*0420*/  FSETP.GEU.FTZ.AND P0, PT, R8, RZ, PT ;  /* 0x000000ff0800720b */ /* 0x000fe20003f1e000 */
[----:B------:R-:W-:-:S12]  /*0430*/  IMAD.MOV.U32 R0, RZ, RZ, R8 ;  /* 0x000000ffff007224 */ /* 0x000fd800078e0008 */
[----:B------:R-:W-:Y:S01]  /*0440*/  @!P0 MOV R4, 0x7fffffff ;  /* 0x7fffffff00048802 */ /* 0x000fe20000000f00 */
[----:B------:R-:W-:Y:S06]  /*0450*/  @!P0 BRA `(.L_x_5) ;  /* 0x0000000000348947 */ /* 0x000fec0003800000 */
[----:B------:R-:W-:-:S13]  /*0460*/  FSETP.GTU.FTZ.AND P0, PT, |R0|, +INF , PT ;  /* 0x7f8000000000780b */ /* 0x000fda0003f1c200 */
[----:B------:R-:W-:Y:S01]  /*0470*/  @P0 FADD.FTZ R4, R0, 1 ;  /* 0x3f80000000040421 */ /* 0x000fe20000010000 */
[----:B------:R-:W-:Y:S06]  /*0480*/  @P0 BRA `(.L_x_5) ;  /* 0x0000000000280947 */ /* 0x000fec0003800000 */
[----:B------:R-:W-:-:S13]  /*0490*/  FSETP.NEU.FTZ.AND P0, PT, |R0|, +INF , PT ;  /* 0x7f8000000000780b */ /* 0x000fda0003f1d200 */
[----:B------:R-:W-:-:S04]  /*04a0*/  @P0 FFMA R5, R0, 1.84467440737095516160e+19, RZ ;  /* 0x5f80000000050823 */ /* 0x000fc800000000ff */
[----:B------:R-:W0:Y:S02]  /*04b0*/  @P0 MUFU.RSQ R4, R5 ;  /* 0x0000000500040308 */ /* 0x000e240000001400 */
[----:B0-----:R-:W-:Y:S01]  /*04c0*/  @P0 FMUL.FTZ R6, R5, R4 ;  /* 0x0000000405060220 */ /* 0x001fe20000410000 */
[----:B------:R-:W-:Y:S01]  /*04d0*/  @P0 FMUL.FTZ R8, R4, 0.5 ;  /* 0x3f00000004080820 */ /* 0x000fe20000410000 */
[----:B------:R-:W-:Y:S02]  /*04e0*/  @!P0 IMAD.MOV.U32 R4, RZ, RZ, R0 ;  /* 0x000000ffff048224 */ /* 0x000fe400078e0000 */
[----:B------:R-:W-:-:S04]  /*04f0*/  @P0 FADD.FTZ R7, -R6, -RZ ;  /* 0x800000ff06070221 */ /* 0x000fc80000010100 */
[----:B------:R-:W-:-:S04]  /*0500*/  @P0 FFMA R7, R6, R7, R5 ;  /* 0x0000000706070223 */ /* 0x000fc80000000005 */
[----:B------:R-:W-:-:S04]  /*0510*/  @P0 FFMA R7, R7, R8, R6 ;  /* 0x0000000807070223 */ /* 0x000fc80000000006 */
[----:B------:R-:W-:-:S07]  /*0520*/  @P0 FMUL.FTZ R4, R7, 2.3283064365386962891e-10 ;  /* 0x2f80000007040820 */ /* 0x000fce0000410000 */
.L_x_5:
[----:B------:R-:W-:Y:S01]  /*0530*/  IMAD.MOV.U32 R7, RZ, RZ, R4 ;  /* 0x000000ffff077224 */ /* 0x000fe200078e0004 */
[----:B------:R-:W-:Y:S01]  /*0540*/  MOV R4, R9 ;  /* 0x0000000900047202 */ /* 0x000fe20000000f00 */
[----:B------:R-:W-:-:S04]  /*0550*/  IMAD.MOV.U32 R5, RZ, RZ, 0x0 ;  /* 0x00000000ff057424 */ /* 0x000fc800078e00ff */
[----:B------:R-:W-:Y:S05]  /*0560*/  RET.REL.NODEC R4 `(_Z17pairwise_distanceP5PointPf) ;  /* 0xfffffff804a47950 */ /* 0x000fea0003c3ffff */
        .weak           $__internal_1_$__cuda_sm3x_div_rn_noftz_f32_slowpath
        .type           $__internal_1_$__cuda_sm3x_div_rn_noftz_f32_slowpath,@function
        .size           $__internal_1_$__cuda_sm3x_div_rn_noftz_f32_slowpath,(.L_x_20 - $__internal_1_$__cuda_sm3x_div_rn_noftz_f32_slowpath)
$__internal_1_$__cuda_sm3x_div_rn_noftz_f32_slowpath:
[----:B------:R-:W-:Y:S01]  /*0570*/  SHF.R.U32.HI R4, RZ, 0x17, R0 ;  /* 0x00000017ff047819 */ /* 0x000fe20000011600 */
[----:B------:R-:W-:Y:S04]  /*0580*/  BSSY.RECONVERGENT B0, `(.L_x_6) ;  /* 0x000005c000007945 */ /* 0x000fe80003800200 */
[----:B------:R-:W-:Y:S01]  /*0590*/  BSSY.RELIABLE B2, `(.L_x_7) ;  /* 0x000001a000027945 */ /* 0x000fe20003800100 */
[----:B------:R-:W-:Y:S02]  /*05a0*/  MOV R5, R0 ;  /* 0x0000000000057202 */ /* 0x000fe40000000f00 */
[----:B------:R-:W-:-:S05]  /*05b0*/  LOP3.LUT R4, R4, 0xff, RZ, 0xc0, !PT ;  /* 0x000000ff04047812 */ /* 0x000fca00078ec0ff */
[----:B------:R-:W-:-:S05]  /*05c0*/  VIADD R7, R4, 0xffffffff ;  /* 0xffffffff04077836 */ /* 0x000fca0000000000 */
[----:B------:R-:W-:-:S13]  /*05d0*/  ISETP.GT.U32.OR P0, PT, R7, 0xfd, !PT ;  /* 0x000000fd0700780c */ /* 0x000fda0007f04470 */
[----:B------:R-:W-:Y:S01]  /*05e0*/  @!P0 IMAD.MOV.U32 R6, RZ, RZ, RZ ;  /* 0x000000ffff068224 */ /* 0x000fe200078e00ff */
[----:B------:R-:W-:Y:S06]  /*05f0*/  @!P0 BRA `(.L_x_8) ;  /* 0x00000000004c8947 */ /* 0x000fec0003800000 */
[----:B------:R-:W-:-:S13]  /*0600*/  FSETP.GTU.FTZ.AND P0, PT, |R0|, +INF , PT ;  /* 0x7f8000000000780b */ /* 0x000fda0003f1c200 */
[----:B------:R-:W-:Y:S05]  /*0610*/  @P0 BREAK.RELIABLE B2 ;  /* 0x0000000000020942 */ /* 0x000fea0003800100 */
[----:B------:R-:W-:Y:S05]  /*0620*/  @P0 BRA `(.L_x_9) ;  /* 0x0000000400400947 */ /* 0x000fea0003800000 */
[----:B------:R-:W-:-:S05]  /*0630*/  IMAD.MOV.U32 R6, RZ, RZ, 0x40400000 ;  /* 0x40400000ff067424 */ /* 0x000fca00078e00ff */
[----:B------:R-:W-:-:S13]  /*0640*/  LOP3.LUT P0, RZ, R6, 0x7fffffff, R5, 0xc8, !PT ;  /* 0x7fffffff06ff7812 */ /* 0x000fda000780c805 */
[----:B------:R-:W-:Y:S05]  /*0650*/  @!P0 BREAK.RELIABLE B2 ;  /* 0x0000000000028942 */ /* 0x000fea0003800100 */
[----:B------:R-:W-:Y:S05]  /*0660*/  @!P0 BRA `(.L_x_10) ;  /* 0x0000000400288947 */ /* 0x000fea0003800000 */
[----:B------:R-:W-:-:S13]  /*0670*/  LOP3.LUT P0, RZ, R5, 0x7fffffff, RZ, 0xc0, !PT ;  /* 0x7fffffff05ff7812 */ /* 0x000fda000780c0ff */
[----:B------:R-:W-:Y:S05]  /*0680*/  @!P0 BREAK.RELIABLE B2 ;  /* 0x0000000000028942 */ /* 0x000fea0003800100 */
[----:B------:R-:W-:Y:S05]  /*0690*/  @!P0 BRA `(.L_x_11) ;  /* 0x0000000400148947 */ /* 0x000fea0003800000 */
[----:B------:R-:W-:Y:S02]  /*06a0*/  FSETP.NEU.FTZ.AND P0, PT, |R0|, +INF , PT ;  /* 0x7f8000000000780b */ /* 0x000fe40003f1d200 */
[----:B------:R-:W-:-:S04]  /*06b0*/  LOP3.LUT P1, RZ, R6, 0x7fffffff, RZ, 0xc0, !PT ;  /* 0x7fffffff06ff7812 */ /* 0x000fc8000782c0ff */
[----:B------:R-:W-:-:S13]  /*06c0*/  PLOP3.LUT P0, PT, P0, P1, PT, 0x2f, 0xf2 ;  /* 0x0000000000f2781c */ /* 0x000fda0000702577 */
[----:B------:R-:W-:Y:S05]  /*06d0*/  @P0 BREAK.RELIABLE B2 ;  /* 0x0000000000020942 */ /* 0x000fea0003800100 */
[----:B------:R-:W-:Y:S05]  /*06e0*/  @P0 BRA `(.L_x_12) ;  /* 0x0000000000f40947 */ /* 0x000fea0003800000 */
[----:B------:R-:W-:-:S13]  /*06f0*/  ISETP.GE.AND P0, PT, R7, RZ, PT ;  /* 0x000000ff0700720c */ /* 0x000fda0003f06270 */
[----:B------:R-:W-:Y:S01]  /*0700*/  @P0 MOV R6, RZ ;  /* 0x000000ff00060202 */ /* 0x000fe20000000f00 */
[----:B------:R-:W-:Y:S01]  /*0710*/  @!P0 FFMA R5, R0, 1.84467440737095516160e+19, RZ ;  /* 0x5f80000000058823 */ /* 0x000fe200000000ff */
[----:B------:R-:W-:-:S07]  /*0720*/  @!P0 IMAD.MOV.U32 R6, RZ, RZ, -0x40 ;  /* 0xffffffc0ff068424 */ /* 0x000fce00078e00ff */
.L_x_8:
[----:B------:R-:W-:Y:S05]  /*0730*/  BSYNC.RELIABLE B2 ;  /* 0x0000000000027941 */ /* 0x000fea0003800100 */
.L_x_7:
[----:B------:R-:W-:Y:S01]  /*0740*/  UMOV UR4, 0x40400000 ;  /* 0x4040000000047882 */ /* 0x000fe20000000000 */
[----:B------:R-:W-:Y:S01]  /*0750*/  VIADD R4, R4, 0xffffff81 ;  /* 0xffffff8104047836 */ /* 0x000fe20000000000 */
[----:B------:R-:W-:Y:S01]  /*0760*/  UIADD3 UR4, UPT, UPT, UR4, -0x800000, URZ ;  /* 0xff80000004047890 */ /* 0x000fe2000fffe0ff */
[----:B------:R-:W-:Y:S02]  /*0770*/  BSSY.RECONVERGENT B2, `(.L_x_13) ;  /* 0x0000033000027945 */ /* 0x000fe40003800200 */
[----:B------:R-:W-:Y:S01]  /*0780*/  IMAD R0, R4, -0x800000, R5 ;  /* 0xff80000004007824 */ /* 0x000fe200078e0205 */
[----:B------:R-:W-:Y:S02]  /*0790*/  IADD3 R6, PT, PT, R6, -0x1, R4 ;  /* 0xffffffff06067810 */ /* 0x000fe40007ffe004 */
[----:B------:R-:W-:-:S03]  /*07a0*/  FADD.FTZ R9, -RZ, -UR4 ;  /* 0x80000004ff097e21 */ /* 0x000fc60008010100 */
[----:B------:R-:W0:Y:S02]  /*07b0*/  MUFU.RCP R7, UR4 ;  /* 0x0000000400077d08 */ /* 0x000e240008001000 */
[----:B0-----:R-:W-:-:S04]  /*07c0*/  FFMA R8, R7, R9, 1 ;  /* 0x3f80000007087423 */ /* 0x001fc80000000009 */
[----:B------:R-:W-:-:S04]  /*07d0*/  FFMA R7, R7, R8, R7 ;  /* 0x0000000807077223 */ /* 0x000fc80000000007 */
[----:B------:R-:W-:-:S04]  /*07e0*/  FFMA R8, R0, R7, RZ ;  /* 0x0000000700087223 */ /* 0x000fc800000000ff */
[----:B------:R-:W-:-:S04]  /*07f0*/  FFMA R5, R9, R8, R0 ;  /* 0x0000000809057223 */ /* 0x000fc80000000000 */
[----:B------:R-:W-:-:S04]  /*0800*/  FFMA R8, R7, R5, R8 ;  /* 0x0000000507087223 */ /* 0x000fc80000000008 */
[----:B------:R-:W-:-:S04]  /*0810*/  FFMA R9, R9, R8, R0 ;  /* 0x0000000809097223 */ /* 0x000fc80000000000 */
[----:B------:R-:W-:-:S05]  /*0820*/  FFMA R5, R7, R9, R8 ;  /* 0x0000000907057223 */ /* 0x000fca0000000008 */
[----:B------:R-:W-:-:S04]  /*0830*/  SHF.R.U32.HI R0, RZ, 0x17, R5 ;  /* 0x00000017ff007819 */ /* 0x000fc80000011605 */
[----:B------:R-:W-:-:S04]  /*0840*/  LOP3.LUT R0, R0, 0xff, RZ, 0xc0, !PT ;  /* 0x000000ff00007812 */ /* 0x000fc800078ec0ff */
[----:B------:R-:W-:-:S05]  /*0850*/  IADD3 R10, PT, PT, R0, R6, RZ ;  /* 0x00000006000a7210 */ /* 0x000fca0007ffe0ff */
[----:B------:R-:W-:-:S05]  /*0860*/  VIADD R0, R10, 0xffffffff ;  /* 0xffffffff0a007836 */ /* 0x000fca0000000000 */
[----:B------:R-:W-:-:S13]  /*0870*/  ISETP.GE.U32.AND P0, PT, R0, 0xfe, PT ;  /* 0x000000fe0000780c */ /* 0x000fda0003f06070 */
[----:B------:R-:W-:Y:S05]  /*0880*/  @!P0 BRA `(.L_x_14) ;  /* 0x0000000000808947 */ /* 0x000fea0003800000 */
[----:B------:R-:W-:-:S13]  /*0890*/  ISETP.GT.AND P0, PT, R10, 0xfe, PT ;  /* 0x000000fe0a00780c */ /* 0x000fda0003f04270 */
[----:B------:R-:W-:Y:S05]  /*08a0*/  @P0 BRA `(.L_x_15) ;  /* 0x00000000006c0947 */ /* 0x000fea0003800000 */
[----:B------:R-:W-:-:S13]  /*08b0*/  ISETP.GE.AND P0, PT, R10, 0x1, PT ;  /* 0x000000010a00780c */ /* 0x000fda0003f06270 */
[----:B------:R-:W-:Y:S05]  /*08c0*/  @P0 BRA `(.L_x_16) ;  /* 0x0000000000740947 */ /* 0x000fea0003800000 */
[----:B------:R-:W-:Y:S02]  /*08d0*/  ISETP.GE.AND P0, PT, R10, -0x18, PT ;  /* 0xffffffe80a00780c */ /* 0x000fe40003f06270 */
[----:B------:R-:W-:-:S11]  /*08e0*/  LOP3.LUT R5, R5, 0x80000000, RZ, 0xc0, !PT ;  /* 0x8000000005057812 */ /* 0x000fd600078ec0ff */
[----:B------:R-:W-:Y:S05]  /*08f0*/  @!P0 BRA `(.L_x_16) ;  /* 0x0000000000688947 */ /* 0x000fea0003800000 */
[CCC-:B------:R-:W-:Y:S01]  /*0900*/  FFMA.RZ R0, R7.reuse, R9.reuse, R8.reuse ;  /* 0x0000000907007223 */ /* 0x1c0fe2000000c008 */
[C---:B------:R-:W-:Y:S02]  /*0910*/  ISETP.NE.AND P2, PT, R10.reuse, RZ, PT ;  /* 0x000000ff0a00720c */ /* 0x040fe40003f45270 */
[----:B------:R-:W-:Y:S02]  /*0920*/  ISETP.NE.AND P1, PT, R10, RZ, PT ;  /* 0x000000ff0a00720c */ /* 0x000fe40003f25270 */
[----:B------:R-:W-:Y:S01]  /*0930*/  LOP3.LUT R4, R0, 0x7fffff, RZ, 0xc0, !PT ;  /* 0x007fffff00047812 */ /* 0x000fe200078ec0ff */
[CCC-:B------:R-:W-:Y:S01]  /*0940*/  FFMA.RP R0, R7.reuse, R9.reuse, R8.reuse ;  /* 0x0000000907007223 */ /* 0x1c0fe20000008008 */
[----:B------:R-:W-:Y:S01]  /*0950*/  FFMA.RM R7, R7, R9, R8 ;  /* 0x0000000907077223 */ /* 0x000fe20000004008 */
[----:B------:R-:W-:Y:S01]  /*0960*/  VIADD R9, R10, 0x20 ;  /* 0x000000200a097836 */ /* 0x000fe20000000000 */
[----:B------:R-:W-:Y:S02]  /*0970*/  LOP3.LUT R4, R4, 0x800000, RZ, 0xfc, !PT ;  /* 0x0080000004047812 */ /* 0x000fe400078efcff */
[----:B------:R-:W-:-:S02]  /*0980*/  IADD3 R6, PT, PT, -R10, RZ, RZ ;  /* 0x000000ff0a067210 */ /* 0x000fc40007ffe1ff */
[----:B------:R-:W-:Y:S02]  /*0990*/  SHF.L.U32 R9, R4, R9, RZ ;  /* 0x0000000904097219 */ /* 0x000fe400000006ff */
[----:B------:R-:W-:Y:S02]  /*09a0*/  FSETP.NEU.FTZ.AND P0, PT, R0, R7, PT ;  /* 0x000000070000720b */ /* 0x000fe40003f1d000 */
[----:B------:R-:W-:Y:S02]  /*09b0*/  SEL R7, R6, RZ, P2 ;  /* 0x000000ff06077207 */ /* 0x000fe40001000000 */
[----:B------:R-:W-:Y:S02]  /*09c0*/  ISETP.NE.AND P1, PT, R9, RZ, P1 ;  /* 0x000000ff0900720c */ /* 0x000fe40000f25270 */
[----:B------:R-:W-:Y:S02]  /*09d0*/  SHF.R.U32.HI R7, RZ, R7, R4 ;  /* 0x00000007ff077219 */ /* 0x000fe40000011604 */
[----:B------:R-:W-:-:S02]  /*09e0*/  PLOP3.LUT P0, PT, P0, P1, PT, 0xf8, 0x8f ;  /* 0x00000000008f781c */ /* 0x000fc40000703f70 */
[----:B------:R-:W-:Y:S02]  /*09f0*/  SHF.R.U32.HI R9, RZ, 0x1, R7 ;  /* 0x00000001ff097819 */ /* 0x000fe40000011607 */
[----:B------:R-:W-:-:S04]  /*0a00*/  SEL R0, RZ, 0x1, !P0 ;  /* 0x00000001ff007807 */ /* 0x000fc80004000000 */
[----:B------:R-:W-:-:S04]  /*0a10*/  LOP3.LUT R0, R0, 0x1, R9, 0xf8, !PT ;  /* 0x0000000100007812 */ /* 0x000fc800078ef809 */
[----:B------:R-:W-:-:S05]  /*0a20*/  LOP3.LUT R0, R0, R7, RZ, 0xc0, !PT ;  /* 0x0000000700007212 */ /* 0x000fca00078ec0ff */
[----:B------:R-:W-:-:S05]  /*0a30*/  IMAD.IADD R0, R9, 0x1, R0 ;  /* 0x0000000109007824 */ /* 0x000fca00078e0200 */
[----:B------:R-:W-:Y:S01]  /*0a40*/  LOP3.LUT R5, R0, R5, RZ, 0xfc, !PT ;  /* 0x0000000500057212 */ /* 0x000fe200078efcff */
[----:B------:R-:W-:Y:S06]  /*0a50*/  BRA `(.L_x_16) ;  /* 0x0000000000107947 */ /* 0x000fec0003800000 */
.L_x_15:
[----:B------:R-:W-:-:S04]  /*0a60*/  LOP3.LUT R5, R5, 0x80000000, RZ, 0xc0, !PT ;  /* 0x8000000005057812 */ /* 0x000fc800078ec0ff */
[----:B------:R-:W-:Y:S01]  /*0a70*/  LOP3.LUT R5, R5, 0x7f800000, RZ, 0xfc, !PT ;  /* 0x7f80000005057812 */ /* 0x000fe200078efcff */
[----:B------:R-:W-:Y:S06]  /*0a80*/  BRA `(.L_x_16) ;  /* 0x0000000000047947 */ /* 0x000fec0003800000 */
.L_x_14:
[----:B------:R-:W-:-:S07]  /*0a90*/  IMAD R5, R6, 0x800000, R5 ;  /* 0x0080000006057824 */ /* 0x000fce00078e0205 */
.L_x_16:
[----:B------:R-:W-:Y:S05]  /*0aa0*/  BSYNC.RECONVERGENT B2 ;  /* 0x0000000000027941 */ /* 0x000fea0003800200 */
.L_x_13:
[----:B------:R-:W-:Y:S05]  /*0ab0*/  BRA `(.L_x_17) ;  /* 0x0000000000207947 */ /* 0x000fea0003800000 */
.L_x_12:
[----:B------:R-:W-:-:S04]  /*0ac0*/  LOP3.LUT R5, R6, 0x80000000, R5, 0x48, !PT ;  /* 0x8000000006057812 */ /* 0x000fc800078e4805 */
[----:B------:R-:W-:Y:S01]  /*0ad0*/  LOP3.LUT R5, R5, 0x7f800000, RZ, 0xfc, !PT ;  /* 0x7f80000005057812 */ /* 0x000fe200078efcff */
[----:B------:R-:W-:Y:S06]  /*0ae0*/  BRA `(.L_x_17) ;  /* 0x0000000000147947 */ /* 0x000fec0003800000 */
.L_x_11:
[----:B------:R-:W-:Y:S01]  /*0af0*/  LOP3.LUT R5, R6, 0x80000000, R5, 0x48, !PT ;  /* 0x8000000006057812 */ /* 0x000fe200078e4805 */
[----:B------:R-:W-:Y:S06]  /*0b00*/  BRA `(.L_x_17) ;  /* 0x00000000000c7947 */ /* 0x000fec0003800000 */
.L_x_10:
[----:B------:R-:W0:Y:S01]  /*0b10*/  MUFU.RSQ R5, -QNAN ;  /* 0xffc0000000057908 */ /* 0x000e220000001400 */
[----:B------:R-:W-:Y:S05]  /*0b20*/  BRA `(.L_x_17) ;  /* 0x0000000000047947 */ /* 0x000fea0003800000 */
.L_x_9:
[----:B------:R-:W-:-:S07]  /*0b30*/  FADD.FTZ R5, R0, 3 ;  /* 0x4040000000057421 */ /* 0x000fce0000010000 */
.L_x_17:
[----:B------:R-:W-:Y:S05]  /*0b40*/  BSYNC.RECONVERGENT B0 ;  /* 0x0000000000007941 */ /* 0x000fea0003800200 */
.L_x_6:
[----:B0-----:R-:W-:Y:S01]  /*0b50*/  MOV R0, R5 ;  /* 0x0000000500007202 */ /* 0x001fe20000000f00 */
[----:B------:R-:W-:Y:S02]  /*0b60*/  HFMA2 R5, -RZ, RZ, 0, 0 ;  /* 0x00000000ff057431 */ /* 0x000fe400000001ff */
[----:B------:R-:W-:-:S04]  /*0b70*/  IMAD.MOV.U32 R4, RZ, RZ, R2 ;  /* 0x000000ffff047224 */ /* 0x000fc800078e0002 */
[----:B------:R-:W-:Y:S05]  /*0b80*/  RET.REL.NODEC R4 `(_Z17pairwise_distanceP5PointPf) ;  /* 0xfffffff4041c7950 */ /* 0x000fea0003c3ffff */
.L_x_18:
[----:B------:R-:W-:-:S00]  /*0b90*/  BRA `(.L_x_18) ;  /* 0xfffffffc00fc7947 */ /* 0x000fc0000383ffff */
[----:B------:R-:W-:-:S00]  /*0ba0*/  NOP ;  /* 0x0000000000007918 */ /* 0x000fc00000000000 */
        /* <DEDUP_REMOVED lines=13> */
.L_x_20:


//--------------------- .nv.shared.reserved.0     --------------------------
	.section	.nv.shared.reserved.0,"aw",@nobits
	.weak		__nv_reservedSMEM_offset_0_alias
	.size		__nv_reservedSMEM_offset_0_alias, 0, 64
	.other		__nv_reservedSMEM_offset_0_alias,@"STO_CUDA_RESERVED_SHARED STV_DEFAULT"
__nv_reservedSMEM_offset_0_alias:
	.zero		0
	.zero		64


//--------------------- .nv.constant0._Z17pairwise_distanceP5PointPf --------------------------
	.section	.nv.constant0._Z17pairwise_distanceP5PointPf,"a",@progbits
	.sectionflags	@""
	.align	4
.nv.constant0._Z17pairwise_distanceP5PointPf:
	.zero		912


//--------------------- SYMBOLS --------------------------

	.type		.nv.reservedSmem.offset0,@object
	.size		.nv.reservedSmem.offset0,0x4
